//
// Generated by NVIDIA NVVM Compiler
//
// Compiler Build ID: CL-36424714
// Cuda compilation tools, release 13.0, V13.0.88
// Based on NVVM 20.0.0
//

.version 9.0
.target sm_100
.address_size 64

	// .globl	_Z15array_summationPiS_S_i

.visible .entry _Z15array_summationPiS_S_i(
	.param .u64 .ptr .align 1 _Z15array_summationPiS_S_i_param_0,
	.param .u64 .ptr .align 1 _Z15array_summationPiS_S_i_param_1,
	.param .u64 .ptr .align 1 _Z15array_summationPiS_S_i_param_2,
	.param .u32 _Z15array_summationPiS_S_i_param_3
)
{
	.reg .pred 	%p<2>;
	.reg .b32 	%r<9>;
	.reg .b64 	%rd<11>;

	ld.param.u64 	%rd1, [_Z15array_summationPiS_S_i_param_0];
	ld.param.u64 	%rd2, [_Z15array_summationPiS_S_i_param_1];
	ld.param.u64 	%rd3, [_Z15array_summationPiS_S_i_param_2];
	ld.param.u32 	%r2, [_Z15array_summationPiS_S_i_param_3];
	mov.u32 	%r3, %tid.x;
	mov.u32 	%r4, %ntid.x;
	mov.u32 	%r5, %ctaid.x;
	mad.lo.s32 	%r1, %r4, %r5, %r3;
	setp.ge.s32 	%p1, %r1, %r2;
	@%p1 bra 	$L__BB0_2;
	cvta.to.global.u64 	%rd4, %rd1;
	cvta.to.global.u64 	%rd5, %rd2;
	cvta.to.global.u64 	%rd6, %rd3;
	mul.wide.s32 	%rd7, %r1, 4;
	add.s64 	%rd8, %rd4, %rd7;
	ld.global.u32 	%r6, [%rd8];
	add.s64 	%rd9, %rd5, %rd7;
	ld.global.u32 	%r7, [%rd9];
	add.s32 	%r8, %r7, %r6;
	add.s64 	%rd10, %rd6, %rd7;
	st.global.u32 	[%rd10], %r8;
$L__BB0_2:
	ret;

}


// ===== COMPILED SASS (sm_100) =====

	.target	sm_100

	.elftype	@"ET_EXEC"


//--------------------- .note.nv.tkinfo           --------------------------
	.section	.note.nv.tkinfo,"",@"SHT_NOTE"
	.sectionflags	@"SHF_NOTE_NV_TKINFO"
	.tkinfo
        /*0018*/ 	.word	0x00000002
        /*0030*/ 	.string	""
        /*0030*/ 	.string	"ptxas"
        /*0030*/ 	.string	"Cuda compilation tools, release 13.0, V13.0.88"
        /*0030*/ 	.string	"Build cuda_13.0.r13.0/compiler.36424714_0"
        /*0030*/ 	.string	"-arch sm_100 -m 64 "



//--------------------- .note.nv.cuinfo           --------------------------
	.section	.note.nv.cuinfo,"",@"SHT_NOTE"
	.sectionflags	@"SHF_NOTE_NV_CUINFO"
        /*0018*/ 	.short	0x0002
        /*001a*/ 	.short	0x0064
        /*001c*/ 	.short	0x0082
	.zero		2


//--------------------- .nv.info                  --------------------------
	.section	.nv.info,"",@"SHT_CUDA_INFO"
	.align	4


	//----- nvinfo : EIATTR_REGCOUNT
	.align		4
        /*0000*/ 	.byte	0x04, 0x2f
        /*0002*/ 	.short	(.L_1 - .L_0)
	.align		4
.L_0:
        /*0004*/ 	.word	index@(_Z15array_summationPiS_S_i)
        /*0008*/ 	.word	0x0000000c


	//----- nvinfo : EIATTR_FRAME_SIZE
	.align		4
.L_1:
        /*000c*/ 	.byte	0x04, 0x11
        /*000e*/ 	.short	(.L_3 - .L_2)
	.align		4
.L_2:
        /*0010*/ 	.word	index@(_Z15array_summationPiS_S_i)
        /*0014*/ 	.word	0x00000000


	//----- nvinfo : EIATTR_MIN_STACK_SIZE
	.align		4
.L_3:
        /*0018*/ 	.byte	0x04, 0x12
        /*001a*/ 	.short	(.L_5 - .L_4)
	.align		4
.L_4:
        /*001c*/ 	.word	index@(_Z15array_summationPiS_S_i)
        /*0020*/ 	.word	0x00000000
.L_5:


//--------------------- .nv.compat                --------------------------
	.section	.nv.compat,"",@"SHT_CUDA_COMPAT_INFO"
	.align	4
        /*0000*/ 	.byte	0x02, 0x09, 0x00, 0x00, 0x02, 0x02, 0x01, 0x00, 0x02, 0x05, 0x05, 0x00, 0x03, 0x07, 0x01, 0x01
        /*0010*/ 	.byte	0x02, 0x03, 0x00, 0x00, 0x02, 0x06, 0x01, 0x00, 0x04, 0x0b, 0x08, 0x00, 0x09, 0x00, 0x00, 0x00
        /*0020*/ 	.byte	0x00, 0x00, 0x00, 0x00


//--------------------- .nv.info._Z15array_summationPiS_S_i --------------------------
	.section	.nv.info._Z15array_summationPiS_S_i,"",@"SHT_CUDA_INFO"
	.sectionflags	@""
	.align	4


	//----- nvinfo : EIATTR_CUDA_API_VERSION
	.align		4
        /*0000*/ 	.byte	0x04, 0x37
        /*0002*/ 	.short	(.L_7 - .L_6)
.L_6:
        /*0004*/ 	.word	0x00000082


	//----- nvinfo : EIATTR_KPARAM_INFO
	.align		4
.L_7:
        /*0008*/ 	.byte	0x04, 0x17
        /*000a*/ 	.short	(.L_9 - .L_8)
.L_8:
        /*000c*/ 	.word	0x00000000
        /*0010*/ 	.short	0x0003
        /*0012*/ 	.short	0x0018
        /*0014*/ 	.byte	0x00, 0xf0, 0x11, 0x00


	//----- nvinfo : EIATTR_KPARAM_INFO
	.align		4
.L_9:
        /*0018*/ 	.byte	0x04, 0x17
        /*001a*/ 	.short	(.L_11 - .L_10)
.L_10:
        /*001c*/ 	.word	0x00000000
        /*0020*/ 	.short	0x0002
        /*0022*/ 	.short	0x0010
        /*0024*/ 	.byte	0x00, 0xf5, 0x21, 0x00


	//----- nvinfo : EIATTR_KPARAM_INFO
	.align		4
.L_11:
        /*0028*/ 	.byte	0x04, 0x17
        /*002a*/ 	.short	(.L_13 - .L_12)
.L_12:
        /*002c*/ 	.word	0x00000000
        /*0030*/ 	.short	0x0001
        /*0032*/ 	.short	0x0008
        /*0034*/ 	.byte	0x00, 0xf5, 0x21, 0x00


	//----- nvinfo : EIATTR_KPARAM_INFO
	.align		4
.L_13:
        /*0038*/ 	.byte	0x04, 0x17
        /*003a*/ 	.short	(.L_15 - .L_14)
.L_14:
        /*003c*/ 	.word	0x00000000
        /*0040*/ 	.short	0x0000
        /*0042*/ 	.short	0x0000
        /*0044*/ 	.byte	0x00, 0xf5, 0x21, 0x00


	//----- nvinfo : EIATTR_SPARSE_MMA_MASK
	.align		4
.L_15:
        /*0048*/ 	.byte	0x03, 0x50
        /*004a*/ 	.short	0x0000


	//----- nvinfo : EIATTR_MAXREG_COUNT
	.align		4
        /*004c*/ 	.byte	0x03, 0x1b
        /*004e*/ 	.short	0x00ff


	//----- nvinfo : EIATTR_MERCURY_ISA_VERSION
	.align		4
        /*0050*/ 	.byte	0x03, 0x5f
        /*0052*/ 	.short	0x0101


	//----- nvinfo : EIATTR_VRC_CTA_INIT_COUNT
	.align		4
        /*0054*/ 	.byte	0x02, 0x4a
	.zero		1
	.zero		1


	//----- nvinfo : EIATTR_EXIT_INSTR_OFFSETS
	.align		4
        /*0058*/ 	.byte	0x04, 0x1c
        /*005a*/ 	.short	(.L_17 - .L_16)


	//   ....[0]....
.L_16:
        /*005c*/ 	.word	0x00000070


	//   ....[1]....
        /*0060*/ 	.word	0x00000130


	//----- nvinfo : EIATTR_CBANK_PARAM_SIZE
	.align		4
.L_17:
        /*0064*/ 	.byte	0x03, 0x19
        /*0066*/ 	.short	0x001c


	//----- nvinfo : EIATTR_PARAM_CBANK
	.align		4
        /*0068*/ 	.byte	0x04, 0x0a
        /*006a*/ 	.short	(.L_19 - .L_18)
	.align		4
.L_18:
        /*006c*/ 	.word	index@(.nv.constant0._Z15array_summationPiS_S_i)
        /*0070*/ 	.short	0x0380
        /*0072*/ 	.short	0x001c


	//----- nvinfo : EIATTR_SW_WAR
	.align		4
.L_19:
        /*0074*/ 	.byte	0x04, 0x36
        /*0076*/ 	.short	(.L_21 - .L_20)
.L_20:
        /*0078*/ 	.word	0x00000008
.L_21:


//--------------------- .nv.callgraph             --------------------------
	.section	.nv.callgraph,"",@"SHT_CUDA_CALLGRAPH"
	.align	4
	.sectionentsize	8
	.align		4
        /*0000*/ 	.word	0x00000000
	.align		4
        /*0004*/ 	.word	0xffffffff
	.align		4
        /*0008*/ 	.word	0x00000000
	.align		4
        /*000c*/ 	.word	0xfffffffe
	.align		4
        /*0010*/ 	.word	0x00000000
	.align		4
        /*0014*/ 	.word	0xfffffffd
	.align		4
        /*0018*/ 	.word	0x00000000
	.align		4
        /*001c*/ 	.word	0xfffffffc


//--------------------- .text._Z15array_summationPiS_S_i --------------------------
	.section	.text._Z15array_summationPiS_S_i,"ax",@progbits
	.align	128
        .global         _Z15array_summationPiS_S_i
        .type           _Z15array_summationPiS_S_i,@function
        .size           _Z15array_summationPiS_S_i,(.L_x_1 - _Z15array_summationPiS_S_i)
        .other          _Z15array_summationPiS_S_i,@"STO_CUDA_ENTRY STV_DEFAULT"
_Z15array_summationPiS_S_i:
.text._Z15array_summationPiS_S_i:
[----:B------:R-:W-:Y:S01]  /*0000*/  LDC R1, c[0x0][0x37c] ;  /* 0x0000df00ff017b82 */ /* 0x000fe20000000800 */
[----:B------:R-:W0:Y:S01]  /*0010*/  S2R R9, SR_TID.X ;  /* 0x0000000000097919 */ /* 0x000e220000002100 */
[----:B------:R-:W0:Y:S01]  /*0020*/  LDCU UR4, c[0x0][0x360] ;  /* 0x00006c00ff0477ac */ /* 0x000e220008000800 */
[----:B------:R-:W0:Y:S01]  /*0030*/  S2R R0, SR_CTAID.X ;  /* 0x0000000000007919 */ /* 0x000e220000002500 */
[----:B------:R-:W1:Y:S01]  /*0040*/  LDCU UR5, c[0x0][0x398] ;  /* 0x00007300ff0577ac */ /* 0x000e620008000800 */
[----:B0-----:R-:W-:-:S05]  /*0050*/  IMAD R9, R0, UR4, R9 ;  /* 0x0000000400097c24 */ /* 0x001fca000f8e0209 */
[----:B-1----:R-:W-:-:S13]  /*0060*/  ISETP.GE.AND P0, PT, R9, UR5, PT ;  /* 0x0000000509007c0c */ /* 0x002fda000bf06270 */
[----:B------:R-:W-:Y:S05]  /*0070*/  @P0 EXIT ;  /* 0x000000000000094d */ /* 0x000fea0003800000 */
[----:B------:R-:W0:Y:S01]  /*0080*/  LDC.64 R2, c[0x0][0x380] ;  /* 0x0000e000ff027b82 */ /* 0x000e220000000a00 */
[----:B------:R-:W1:Y:S07]  /*0090*/  LDCU.64 UR4, c[0x0][0x358] ;  /* 0x00006b00ff0477ac */ /* 0x000e6e0008000a00 */
[----:B------:R-:W2:Y:S08]  /*00a0*/  LDC.64 R4, c[0x0][0x388] ;  /* 0x0000e200ff047b82 */ /* 0x000eb00000000a00 */
[----:B------:R-:W3:Y:S01]  /*00b0*/  LDC.64 R6, c[0x0][0x390] ;  /* 0x0000e400ff067b82 */ /* 0x000ee20000000a00 */
[----:B0-----:R-:W-:-:S06]  /*00c0*/  IMAD.WIDE R2, R9, 0x4, R2 ;  /* 0x0000000409027825 */ /* 0x001fcc00078e0202 */
[----:B-1----:R-:W4:Y:S01]  /*00d0*/  LDG.E R2, desc[UR4][R2.64] ;  /* 0x0000000402027981 */ /* 0x002f22000c1e1900 */
[----:B--2---:R-:W-:-:S06]  /*00e0*/  IMAD.WIDE R4, R9, 0x4, R4 ;  /* 0x0000000409047825 */ /* 0x004fcc00078e0204 */
[----:B------:R-:W4:Y:S01]  /*00f0*/  LDG.E R5, desc[UR4][R4.64] ;  /* 0x0000000404057981 */ /* 0x000f22000c1e1900 */
[----:B---3--:R-:W-:Y:S01]  /*0100*/  IMAD.WIDE R6, R9, 0x4, R6 ;  /* 0x0000000409067825 */ /* 0x008fe200078e0206 */
[----:B----4-:R-:W-:-:S05]  /*0110*/  IADD3 R9, PT, PT, R2, R5, RZ ;  /* 0x0000000502097210 */ /* 0x010fca0007ffe0ff */
[----:B------:R-:W-:Y:S01]  /*0120*/  STG.E desc[UR4][R6.64], R9 ;  /* 0x0000000906007986 */ /* 0x000fe2000c101904 */
[----:B------:R-:W-:Y:S05]  /*0130*/  EXIT ;  /* 0x000000000000794d */ /* 0x000fea0003800000 */
.L_x_0:
[----:B------:R-:W-:-:S00]  /*0140*/  BRA `(.L_x_0) ;  /* 0xfffffffc00fc7947 */ /* 0x000fc0000383ffff */
[----:B------:R-:W-:-:S00]  /*0150*/  NOP ;  /* 0x0000000000007918 */ /* 0x000fc00000000000 */
        /* <DEDUP_REMOVED lines=10> */
.L_x_1:


//--------------------- .nv.shared.reserved.0     --------------------------
	.section	.nv.shared.reserved.0,"aw",@nobits
	.weak		__nv_reservedSMEM_offset_0_alias
	.size		__nv_reservedSMEM_offset_0_alias, 0, 64
	.other		__nv_reservedSMEM_offset_0_alias,@"STO_CUDA_RESERVED_SHARED STV_DEFAULT"
__nv_reservedSMEM_offset_0_alias:
	.zero		0
	.zero		64


//--------------------- .nv.constant0._Z15array_summationPiS_S_i --------------------------
	.section	.nv.constant0._Z15array_summationPiS_S_i,"a",@progbits
	.sectionflags	@""
	.align	4
.nv.constant0._Z15array_summationPiS_S_i:
	.zero		924


//--------------------- SYMBOLS --------------------------

	.type		.nv.reservedSmem.offset0,@object
	.size		.nv.reservedSmem.offset0,0x4
